//
// Generated by NVIDIA NVVM Compiler
//
// Compiler Build ID: CL-36424714
// Cuda compilation tools, release 13.0, V13.0.88
// Based on NVVM 20.0.0
//

.version 9.0
.target sm_100
.address_size 64

	// .globl	_Z19sparseToDenseKernelmmmPKiPf

.visible .entry _Z19sparseToDenseKernelmmmPKiPf(
	.param .u64 _Z19sparseToDenseKernelmmmPKiPf_param_0,
	.param .u64 _Z19sparseToDenseKernelmmmPKiPf_param_1,
	.param .u64 _Z19sparseToDenseKernelmmmPKiPf_param_2,
	.param .u64 .ptr .align 1 _Z19sparseToDenseKernelmmmPKiPf_param_3,
	.param .u64 .ptr .align 1 _Z19sparseToDenseKernelmmmPKiPf_param_4
)
{
	.reg .pred 	%p<5>;
	.reg .b32 	%r<7>;
	.reg .b64 	%rd<22>;

	ld.param.u64 	%rd8, [_Z19sparseToDenseKernelmmmPKiPf_param_0];
	ld.param.u64 	%rd12, [_Z19sparseToDenseKernelmmmPKiPf_param_1];
	ld.param.u64 	%rd9, [_Z19sparseToDenseKernelmmmPKiPf_param_2];
	ld.param.u64 	%rd10, [_Z19sparseToDenseKernelmmmPKiPf_param_3];
	ld.param.u64 	%rd11, [_Z19sparseToDenseKernelmmmPKiPf_param_4];
	mov.u32 	%r2, %ctaid.x;
	mov.u32 	%r3, %ntid.x;
	mov.u32 	%r4, %tid.x;
	mad.lo.s32 	%r5, %r2, %r3, %r4;
	cvt.u64.u32 	%rd1, %r5;
	setp.le.u64 	%p1, %rd12, %rd1;
	@%p1 bra 	$L__BB0_5;
	mul.lo.s64 	%rd2, %rd8, %rd1;
	setp.eq.s64 	%p2, %rd9, 0;
	@%p2 bra 	$L__BB0_5;
	cvta.to.global.u64 	%rd3, %rd10;
	cvta.to.global.u64 	%rd4, %rd11;
	mul.lo.s64 	%rd5, %rd9, %rd1;
	mov.b64 	%rd21, 0;
$L__BB0_3:
	add.s64 	%rd14, %rd21, %rd5;
	shl.b64 	%rd15, %rd14, 2;
	add.s64 	%rd16, %rd3, %rd15;
	ld.global.u32 	%r1, [%rd16];
	setp.eq.s32 	%p3, %r1, -1;
	@%p3 bra 	$L__BB0_5;
	cvt.s64.s32 	%rd17, %r1;
	add.s64 	%rd18, %rd2, %rd17;
	shl.b64 	%rd19, %rd18, 2;
	add.s64 	%rd20, %rd4, %rd19;
	mov.b32 	%r6, 1065353216;
	st.global.u32 	[%rd20], %r6;
	add.s64 	%rd21, %rd21, 1;
	setp.ne.s64 	%p4, %rd21, %rd9;
	@%p4 bra 	$L__BB0_3;
$L__BB0_5:
	ret;

}


// ===== COMPILED SASS (sm_100) =====

	.target	sm_100

	.elftype	@"ET_EXEC"


//--------------------- .note.nv.tkinfo           --------------------------
	.section	.note.nv.tkinfo,"",@"SHT_NOTE"
	.sectionflags	@"SHF_NOTE_NV_TKINFO"
	.tkinfo
        /*0018*/ 	.word	0x00000002
        /*0030*/ 	.string	""
        /*0030*/ 	.string	"ptxas"
        /*0030*/ 	.string	"Cuda compilation tools, release 13.0, V13.0.88"
        /*0030*/ 	.string	"Build cuda_13.0.r13.0/compiler.36424714_0"
        /*0030*/ 	.string	"-arch sm_100 -m 64 "



//--------------------- .note.nv.cuinfo           --------------------------
	.section	.note.nv.cuinfo,"",@"SHT_NOTE"
	.sectionflags	@"SHF_NOTE_NV_CUINFO"
        /*0018*/ 	.short	0x0002
        /*001a*/ 	.short	0x0064
        /*001c*/ 	.short	0x0082
	.zero		2


//--------------------- .nv.info                  --------------------------
	.section	.nv.info,"",@"SHT_CUDA_INFO"
	.align	4


	//----- nvinfo : EIATTR_REGCOUNT
	.align		4
        /*0000*/ 	.byte	0x04, 0x2f
        /*0002*/ 	.short	(.L_1 - .L_0)
	.align		4
.L_0:
        /*0004*/ 	.word	index@(_Z19sparseToDenseKernelmmmPKiPf)
        /*0008*/ 	.word	0x0000000e


	//----- nvinfo : EIATTR_FRAME_SIZE
	.align		4
.L_1:
        /*000c*/ 	.byte	0x04, 0x11
        /*000e*/ 	.short	(.L_3 - .L_2)
	.align		4
.L_2:
        /*0010*/ 	.word	index@(_Z19sparseToDenseKernelmmmPKiPf)
        /*0014*/ 	.word	0x00000000


	//----- nvinfo : EIATTR_MIN_STACK_SIZE
	.align		4
.L_3:
        /*0018*/ 	.byte	0x04, 0x12
        /*001a*/ 	.short	(.L_5 - .L_4)
	.align		4
.L_4:
        /*001c*/ 	.word	index@(_Z19sparseToDenseKernelmmmPKiPf)
        /*0020*/ 	.word	0x00000000
.L_5:


//--------------------- .nv.compat                --------------------------
	.section	.nv.compat,"",@"SHT_CUDA_COMPAT_INFO"
	.align	4
        /*0000*/ 	.byte	0x02, 0x09, 0x00, 0x00, 0x02, 0x02, 0x01, 0x00, 0x02, 0x05, 0x05, 0x00, 0x03, 0x07, 0x01, 0x01
        /*0010*/ 	.byte	0x02, 0x03, 0x00, 0x00, 0x02, 0x06, 0x01, 0x00, 0x04, 0x0b, 0x08, 0x00, 0x09, 0x00, 0x00, 0x00
        /*0020*/ 	.byte	0x00, 0x00, 0x00, 0x00


//--------------------- .nv.info._Z19sparseToDenseKernelmmmPKiPf --------------------------
	.section	.nv.info._Z19sparseToDenseKernelmmmPKiPf,"",@"SHT_CUDA_INFO"
	.sectionflags	@""
	.align	4


	//----- nvinfo : EIATTR_CUDA_API_VERSION
	.align		4
        /*0000*/ 	.byte	0x04, 0x37
        /*0002*/ 	.short	(.L_7 - .L_6)
.L_6:
        /*0004*/ 	.word	0x00000082


	//----- nvinfo : EIATTR_KPARAM_INFO
	.align		4
.L_7:
        /*0008*/ 	.byte	0x04, 0x17
        /*000a*/ 	.short	(.L_9 - .L_8)
.L_8:
        /*000c*/ 	.word	0x00000000
        /*0010*/ 	.short	0x0004
        /*0012*/ 	.short	0x0020
        /*0014*/ 	.byte	0x00, 0xf5, 0x21, 0x00


	//----- nvinfo : EIATTR_KPARAM_INFO
	.align		4
.L_9:
        /*0018*/ 	.byte	0x04, 0x17
        /*001a*/ 	.short	(.L_11 - .L_10)
.L_10:
        /*001c*/ 	.word	0x00000000
        /*0020*/ 	.short	0x0003
        /*0022*/ 	.short	0x0018
        /*0024*/ 	.byte	0x00, 0xf5, 0x21, 0x00


	//----- nvinfo : EIATTR_KPARAM_INFO
	.align		4
.L_11:
        /*0028*/ 	.byte	0x04, 0x17
        /*002a*/ 	.short	(.L_13 - .L_12)
.L_12:
        /*002c*/ 	.word	0x00000000
        /*0030*/ 	.short	0x0002
        /*0032*/ 	.short	0x0010
        /*0034*/ 	.byte	0x00, 0xf0, 0x21, 0x00


	//----- nvinfo : EIATTR_KPARAM_INFO
	.align		4
.L_13:
        /*0038*/ 	.byte	0x04, 0x17
        /*003a*/ 	.short	(.L_15 - .L_14)
.L_14:
        /*003c*/ 	.word	0x00000000
        /*0040*/ 	.short	0x0001
        /*0042*/ 	.short	0x0008
        /*0044*/ 	.byte	0x00, 0xf0, 0x21, 0x00


	//----- nvinfo : EIATTR_KPARAM_INFO
	.align		4
.L_15:
        /*0048*/ 	.byte	0x04, 0x17
        /*004a*/ 	.short	(.L_17 - .L_16)
.L_16:
        /*004c*/ 	.word	0x00000000
        /*0050*/ 	.short	0x0000
        /*0052*/ 	.short	0x0000
        /*0054*/ 	.byte	0x00, 0xf0, 0x21, 0x00


	//----- nvinfo : EIATTR_SPARSE_MMA_MASK
	.align		4
.L_17:
        /*0058*/ 	.byte	0x03, 0x50
        /*005a*/ 	.short	0x0000


	//----- nvinfo : EIATTR_MAXREG_COUNT
	.align		4
        /*005c*/ 	.byte	0x03, 0x1b
        /*005e*/ 	.short	0x00ff


	//----- nvinfo : EIATTR_MERCURY_ISA_VERSION
	.align		4
        /*0060*/ 	.byte	0x03, 0x5f
        /*0062*/ 	.short	0x0101


	//----- nvinfo : EIATTR_VRC_CTA_INIT_COUNT
	.align		4
        /*0064*/ 	.byte	0x02, 0x4a
	.zero		1
	.zero		1


	//----- nvinfo : EIATTR_EXIT_INSTR_OFFSETS
	.align		4
        /*0068*/ 	.byte	0x04, 0x1c
        /*006a*/ 	.short	(.L_19 - .L_18)


	//   ....[0]....
.L_18:
        /*006c*/ 	.word	0x00000080


	//   ....[1]....
        /*0070*/ 	.word	0x000000c0


	//   ....[2]....
        /*0074*/ 	.word	0x000001e0


	//   ....[3]....
        /*0078*/ 	.word	0x00000270


	//----- nvinfo : EIATTR_CBANK_PARAM_SIZE
	.align		4
.L_19:
        /*007c*/ 	.byte	0x03, 0x19
        /*007e*/ 	.short	0x0028


	//----- nvinfo : EIATTR_PARAM_CBANK
	.align		4
        /*0080*/ 	.byte	0x04, 0x0a
        /*0082*/ 	.short	(.L_21 - .L_20)
	.align		4
.L_20:
        /*0084*/ 	.word	index@(.nv.constant0._Z19sparseToDenseKernelmmmPKiPf)
        /*0088*/ 	.short	0x0380
        /*008a*/ 	.short	0x0028


	//----- nvinfo : EIATTR_SW_WAR
	.align		4
.L_21:
        /*008c*/ 	.byte	0x04, 0x36
        /*008e*/ 	.short	(.L_23 - .L_22)
.L_22:
        /*0090*/ 	.word	0x00000008
.L_23:


//--------------------- .nv.callgraph             --------------------------
	.section	.nv.callgraph,"",@"SHT_CUDA_CALLGRAPH"
	.align	4
	.sectionentsize	8
	.align		4
        /*0000*/ 	.word	0x00000000
	.align		4
        /*0004*/ 	.word	0xffffffff
	.align		4
        /*0008*/ 	.word	0x00000000
	.align		4
        /*000c*/ 	.word	0xfffffffe
	.align		4
        /*0010*/ 	.word	0x00000000
	.align		4
        /*0014*/ 	.word	0xfffffffd
	.align		4
        /*0018*/ 	.word	0x00000000
	.align		4
        /*001c*/ 	.word	0xfffffffc


//--------------------- .text._Z19sparseToDenseKernelmmmPKiPf --------------------------
	.section	.text._Z19sparseToDenseKernelmmmPKiPf,"ax",@progbits
	.align	128
        .global         _Z19sparseToDenseKernelmmmPKiPf
        .type           _Z19sparseToDenseKernelmmmPKiPf,@function
        .size           _Z19sparseToDenseKernelmmmPKiPf,(.L_x_2 - _Z19sparseToDenseKernelmmmPKiPf)
        .other          _Z19sparseToDenseKernelmmmPKiPf,@"STO_CUDA_ENTRY STV_DEFAULT"
_Z19sparseToDenseKernelmmmPKiPf:
.text._Z19sparseToDenseKernelmmmPKiPf:
[----:B------:R-:W-:Y:S01]  /*0000*/  LDC R1, c[0x0][0x37c] ;  /* 0x0000df00ff017b82 */ /* 0x000fe20000000800 */
[----:B------:R-:W0:Y:S07]  /*0010*/  S2R R0, SR_TID.X ;  /* 0x0000000000007919 */ /* 0x000e2e0000002100 */
[----:B------:R-:W0:Y:S01]  /*0020*/  S2UR UR4, SR_CTAID.X ;  /* 0x00000000000479c3 */ /* 0x000e220000002500 */
[----:B------:R-:W1:Y:S07]  /*0030*/  LDCU.64 UR6, c[0x0][0x388] ;  /* 0x00007100ff0677ac */ /* 0x000e6e0008000a00 */
[----:B------:R-:W0:Y:S02]  /*0040*/  LDC R7, c[0x0][0x360] ;  /* 0x0000d800ff077b82 */ /* 0x000e240000000800 */
[----:B0-----:R-:W-:-:S05]  /*0050*/  IMAD R7, R7, UR4, R0 ;  /* 0x0000000407077c24 */ /* 0x001fca000f8e0200 */
[----:B-1----:R-:W-:-:S04]  /*0060*/  ISETP.GE.U32.AND P0, PT, R7, UR6, PT ;  /* 0x0000000607007c0c */ /* 0x002fc8000bf06070 */
[----:B------:R-:W-:-:S13]  /*0070*/  ISETP.GE.U32.AND.EX P0, PT, RZ, UR7, PT, P0 ;  /* 0x00000007ff007c0c */ /* 0x000fda000bf06100 */
[----:B------:R-:W-:Y:S05]  /*0080*/  @P0 EXIT ;  /* 0x000000000000094d */ /* 0x000fea0003800000 */
[----:B------:R-:W0:Y:S02]  /*0090*/  LDCU.64 UR4, c[0x0][0x390] ;  /* 0x00007200ff0477ac */ /* 0x000e240008000a00 */
[----:B0-----:R-:W-:-:S04]  /*00a0*/  ISETP.NE.U32.AND P0, PT, RZ, UR4, PT ;  /* 0x00000004ff007c0c */ /* 0x001fc8000bf05070 */
[----:B------:R-:W-:-:S13]  /*00b0*/  ISETP.NE.AND.EX P0, PT, RZ, UR5, PT, P0 ;  /* 0x00000005ff007c0c */ /* 0x000fda000bf05300 */
[----:B------:R-:W-:Y:S05]  /*00c0*/  @!P0 EXIT ;  /* 0x000000000000894d */ /* 0x000fea0003800000 */
[----:B------:R-:W0:Y:S01]  /*00d0*/  LDC.64 R10, c[0x0][0x390] ;  /* 0x0000e400ff0a7b82 */ /* 0x000e220000000a00 */
[----:B------:R-:W1:Y:S01]  /*00e0*/  LDCU.64 UR6, c[0x0][0x358] ;  /* 0x00006b00ff0677ac */ /* 0x000e620008000a00 */
[----:B------:R-:W2:Y:S06]  /*00f0*/  LDCU.64 UR8, c[0x0][0x380] ;  /* 0x00007000ff0877ac */ /* 0x000eac0008000a00 */
[----:B------:R-:W3:Y:S01]  /*0100*/  LDC.64 R8, c[0x0][0x398] ;  /* 0x0000e600ff087b82 */ /* 0x000ee20000000a00 */
[----:B------:R-:W4:Y:S01]  /*0110*/  LDCU.64 UR10, c[0x0][0x3a0] ;  /* 0x00007400ff0a77ac */ /* 0x000f220008000a00 */
[----:B------:R-:W-:Y:S01]  /*0120*/  UMOV UR4, URZ ;  /* 0x000000ff00047c82 */ /* 0x000fe20008000000 */
[----:B------:R-:W-:-:S05]  /*0130*/  UMOV UR5, URZ ;  /* 0x000000ff00057c82 */ /* 0x000fca0008000000 */
.L_x_0:
[----:B0-----:R-:W-:-:S04]  /*0140*/  IMAD.WIDE.U32 R2, R7, R10, UR4 ;  /* 0x0000000407027e25 */ /* 0x001fc8000f8e000a */
[----:B------:R-:W-:Y:S01]  /*0150*/  IMAD R0, R7, R11, R3 ;  /* 0x0000000b07007224 */ /* 0x000fe200078e0203 */
[----:B---3--:R-:W-:-:S04]  /*0160*/  LEA R4, P0, R2, R8, 0x2 ;  /* 0x0000000802047211 */ /* 0x008fc800078010ff */
[----:B------:R-:W-:-:S05]  /*0170*/  LEA.HI.X R5, R2, R9, R0, 0x2, P0 ;  /* 0x0000000902057211 */ /* 0x000fca00000f1400 */
[----:B-1----:R-:W3:Y:S01]  /*0180*/  LDG.E R2, desc[UR6][R4.64] ;  /* 0x0000000604027981 */ /* 0x002ee2000c1e1900 */
[----:B------:R-:W-:-:S04]  /*0190*/  UIADD3 UR4, UP0, UPT, UR4, 0x1, URZ ;  /* 0x0000000104047890 */ /* 0x000fc8000ff1e0ff */
[----:B------:R-:W-:Y:S02]  /*01a0*/  UIADD3.X UR5, UPT, UPT, URZ, UR5, URZ, UP0, !UPT ;  /* 0x00000005ff057290 */ /* 0x000fe400087fe4ff */
[----:B------:R-:W-:-:S04]  /*01b0*/  ISETP.NE.U32.AND P0, PT, R10, UR4, PT ;  /* 0x000000040a007c0c */ /* 0x000fc8000bf05070 */
[----:B------:R-:W-:Y:S02]  /*01c0*/  ISETP.NE.AND.EX P0, PT, R11, UR5, PT, P0 ;  /* 0x000000050b007c0c */ /* 0x000fe4000bf05300 */
[----:B---3--:R-:W-:-:S13]  /*01d0*/  ISETP.NE.AND P1, PT, R2, -0x1, PT ;  /* 0xffffffff0200780c */ /* 0x008fda0003f25270 */
[----:B--2-4-:R-:W-:Y:S05]  /*01e0*/  @!P1 EXIT ;  /* 0x000000000000994d */ /* 0x014fea0003800000 */
[----:B------:R-:W-:-:S03]  /*01f0*/  SHF.R.S32.HI R3, RZ, 0x1f, R2 ;  /* 0x0000001fff037819 */ /* 0x000fc60000011402 */
[----:B------:R-:W-:-:S04]  /*0200*/  IMAD.WIDE.U32 R2, R7, UR8, R2 ;  /* 0x0000000807027c25 */ /* 0x000fc8000f8e0002 */
[----:B------:R-:W-:Y:S01]  /*0210*/  IMAD R3, R7, UR9, R3 ;  /* 0x0000000907037c24 */ /* 0x000fe2000f8e0203 */
[----:B------:R-:W-:-:S04]  /*0220*/  LEA R4, P1, R2, UR10, 0x2 ;  /* 0x0000000a02047c11 */ /* 0x000fc8000f8210ff */
[----:B------:R-:W-:Y:S01]  /*0230*/  LEA.HI.X R5, R2, UR11, R3, 0x2, P1 ;  /* 0x0000000b02057c11 */ /* 0x000fe200088f1403 */
[----:B------:R-:W-:-:S05]  /*0240*/  IMAD.MOV.U32 R3, RZ, RZ, 0x3f800000 ;  /* 0x3f800000ff037424 */ /* 0x000fca00078e00ff */
[----:B------:R0:W-:Y:S01]  /*0250*/  STG.E desc[UR6][R4.64], R3 ;  /* 0x0000000304007986 */ /* 0x0001e2000c101906 */
[----:B------:R-:W-:Y:S05]  /*0260*/  @P0 BRA `(.L_x_0) ;  /* 0xfffffffc00b40947 */ /* 0x000fea000383ffff */
[----:B------:R-:W-:Y:S05]  /*0270*/  EXIT ;  /* 0x000000000000794d */ /* 0x000fea0003800000 */
.L_x_1:
[----:B------:R-:W-:-:S00]  /*0280*/  BRA `(.L_x_1) ;  /* 0xfffffffc00fc7947 */ /* 0x000fc0000383ffff */
[----:B------:R-:W-:-:S00]  /*0290*/  NOP ;  /* 0x0000000000007918 */ /* 0x000fc00000000000 */
        /* <DEDUP_REMOVED lines=14> */
.L_x_2:


//--------------------- .nv.shared.reserved.0     --------------------------
	.section	.nv.shared.reserved.0,"aw",@nobits
	.weak		__nv_reservedSMEM_offset_0_alias
	.size		__nv_reservedSMEM_offset_0_alias, 0, 64
	.other		__nv_reservedSMEM_offset_0_alias,@"STO_CUDA_RESERVED_SHARED STV_DEFAULT"
__nv_reservedSMEM_offset_0_alias:
	.zero		0
	.zero		64


//--------------------- .nv.constant0._Z19sparseToDenseKernelmmmPKiPf --------------------------
	.section	.nv.constant0._Z19sparseToDenseKernelmmmPKiPf,"a",@progbits
	.sectionflags	@""
	.align	4
.nv.constant0._Z19sparseToDenseKernelmmmPKiPf:
	.zero		936


//--------------------- SYMBOLS --------------------------

	.type		.nv.reservedSmem.offset0,@object
	.size		.nv.reservedSmem.offset0,0x4
